//
// Generated by NVIDIA NVVM Compiler
//
// Compiler Build ID: CL-36424714
// Cuda compilation tools, release 13.0, V13.0.88
// Based on NVVM 20.0.0
//

.version 9.0
.target sm_100
.address_size 64

	// .globl	_Z12matrixAddColPiS_S_i

.visible .entry _Z12matrixAddColPiS_S_i(
	.param .u64 .ptr .align 1 _Z12matrixAddColPiS_S_i_param_0,
	.param .u64 .ptr .align 1 _Z12matrixAddColPiS_S_i_param_1,
	.param .u64 .ptr .align 1 _Z12matrixAddColPiS_S_i_param_2,
	.param .u32 _Z12matrixAddColPiS_S_i_param_3
)
{
	.reg .pred 	%p<10>;
	.reg .b32 	%r<115>;
	.reg .b64 	%rd<56>;

	ld.param.u64 	%rd22, [_Z12matrixAddColPiS_S_i_param_0];
	ld.param.u64 	%rd23, [_Z12matrixAddColPiS_S_i_param_1];
	ld.param.u64 	%rd24, [_Z12matrixAddColPiS_S_i_param_2];
	ld.param.u32 	%r17, [_Z12matrixAddColPiS_S_i_param_3];
	cvta.to.global.u64 	%rd1, %rd24;
	cvta.to.global.u64 	%rd2, %rd23;
	cvta.to.global.u64 	%rd3, %rd22;
	setp.lt.s32 	%p1, %r17, 1;
	@%p1 bra 	$L__BB0_13;
	mov.u32 	%r19, %ctaid.x;
	mul.lo.s32 	%r1, %r17, %r19;
	and.b32  	%r2, %r17, 15;
	setp.lt.u32 	%p2, %r17, 16;
	mov.b32 	%r112, 0;
	@%p2 bra 	$L__BB0_4;
	and.b32  	%r112, %r17, 2147483632;
	neg.s32 	%r110, %r112;
	mul.wide.u32 	%rd25, %r1, 4;
	add.s64 	%rd26, %rd25, 32;
	add.s64 	%rd52, %rd1, %rd26;
	add.s64 	%rd51, %rd2, %rd26;
	add.s64 	%rd50, %rd3, %rd26;
$L__BB0_3:
	.pragma "nounroll";
	ld.global.u32 	%r20, [%rd50+-32];
	ld.global.u32 	%r21, [%rd51+-32];
	add.s32 	%r22, %r21, %r20;
	st.global.u32 	[%rd52+-32], %r22;
	ld.global.u32 	%r23, [%rd50+-28];
	ld.global.u32 	%r24, [%rd51+-28];
	add.s32 	%r25, %r24, %r23;
	st.global.u32 	[%rd52+-28], %r25;
	ld.global.u32 	%r26, [%rd50+-24];
	ld.global.u32 	%r27, [%rd51+-24];
	add.s32 	%r28, %r27, %r26;
	st.global.u32 	[%rd52+-24], %r28;
	ld.global.u32 	%r29, [%rd50+-20];
	ld.global.u32 	%r30, [%rd51+-20];
	add.s32 	%r31, %r30, %r29;
	st.global.u32 	[%rd52+-20], %r31;
	ld.global.u32 	%r32, [%rd50+-16];
	ld.global.u32 	%r33, [%rd51+-16];
	add.s32 	%r34, %r33, %r32;
	st.global.u32 	[%rd52+-16], %r34;
	ld.global.u32 	%r35, [%rd50+-12];
	ld.global.u32 	%r36, [%rd51+-12];
	add.s32 	%r37, %r36, %r35;
	st.global.u32 	[%rd52+-12], %r37;
	ld.global.u32 	%r38, [%rd50+-8];
	ld.global.u32 	%r39, [%rd51+-8];
	add.s32 	%r40, %r39, %r38;
	st.global.u32 	[%rd52+-8], %r40;
	ld.global.u32 	%r41, [%rd50+-4];
	ld.global.u32 	%r42, [%rd51+-4];
	add.s32 	%r43, %r42, %r41;
	st.global.u32 	[%rd52+-4], %r43;
	ld.global.u32 	%r44, [%rd50];
	ld.global.u32 	%r45, [%rd51];
	add.s32 	%r46, %r45, %r44;
	st.global.u32 	[%rd52], %r46;
	ld.global.u32 	%r47, [%rd50+4];
	ld.global.u32 	%r48, [%rd51+4];
	add.s32 	%r49, %r48, %r47;
	st.global.u32 	[%rd52+4], %r49;
	ld.global.u32 	%r50, [%rd50+8];
	ld.global.u32 	%r51, [%rd51+8];
	add.s32 	%r52, %r51, %r50;
	st.global.u32 	[%rd52+8], %r52;
	ld.global.u32 	%r53, [%rd50+12];
	ld.global.u32 	%r54, [%rd51+12];
	add.s32 	%r55, %r54, %r53;
	st.global.u32 	[%rd52+12], %r55;
	ld.global.u32 	%r56, [%rd50+16];
	ld.global.u32 	%r57, [%rd51+16];
	add.s32 	%r58, %r57, %r56;
	st.global.u32 	[%rd52+16], %r58;
	ld.global.u32 	%r59, [%rd50+20];
	ld.global.u32 	%r60, [%rd51+20];
	add.s32 	%r61, %r60, %r59;
	st.global.u32 	[%rd52+20], %r61;
	ld.global.u32 	%r62, [%rd50+24];
	ld.global.u32 	%r63, [%rd51+24];
	add.s32 	%r64, %r63, %r62;
	st.global.u32 	[%rd52+24], %r64;
	ld.global.u32 	%r65, [%rd50+28];
	ld.global.u32 	%r66, [%rd51+28];
	add.s32 	%r67, %r66, %r65;
	st.global.u32 	[%rd52+28], %r67;
	add.s32 	%r110, %r110, 16;
	add.s64 	%rd52, %rd52, 64;
	add.s64 	%rd51, %rd51, 64;
	add.s64 	%rd50, %rd50, 64;
	setp.ne.s32 	%p3, %r110, 0;
	@%p3 bra 	$L__BB0_3;
$L__BB0_4:
	setp.eq.s32 	%p4, %r2, 0;
	@%p4 bra 	$L__BB0_13;
	and.b32  	%r8, %r17, 7;
	setp.lt.u32 	%p5, %r2, 8;
	@%p5 bra 	$L__BB0_7;
	add.s32 	%r68, %r112, %r1;
	mul.wide.u32 	%rd27, %r68, 4;
	add.s64 	%rd28, %rd3, %rd27;
	ld.global.u32 	%r69, [%rd28];
	add.s64 	%rd29, %rd2, %rd27;
	ld.global.u32 	%r70, [%rd29];
	add.s32 	%r71, %r70, %r69;
	add.s64 	%rd30, %rd1, %rd27;
	st.global.u32 	[%rd30], %r71;
	cvt.u64.u32 	%rd31, %r1;
	cvt.u64.u32 	%rd32, %r112;
	add.s64 	%rd33, %rd32, %rd31;
	shl.b64 	%rd34, %rd33, 2;
	add.s64 	%rd35, %rd3, %rd34;
	ld.global.u32 	%r72, [%rd35+4];
	add.s64 	%rd36, %rd2, %rd34;
	ld.global.u32 	%r73, [%rd36+4];
	add.s32 	%r74, %r73, %r72;
	add.s64 	%rd37, %rd1, %rd34;
	st.global.u32 	[%rd37+4], %r74;
	ld.global.u32 	%r75, [%rd35+8];
	ld.global.u32 	%r76, [%rd36+8];
	add.s32 	%r77, %r76, %r75;
	st.global.u32 	[%rd37+8], %r77;
	ld.global.u32 	%r78, [%rd35+12];
	ld.global.u32 	%r79, [%rd36+12];
	add.s32 	%r80, %r79, %r78;
	st.global.u32 	[%rd37+12], %r80;
	ld.global.u32 	%r81, [%rd35+16];
	ld.global.u32 	%r82, [%rd36+16];
	add.s32 	%r83, %r82, %r81;
	st.global.u32 	[%rd37+16], %r83;
	ld.global.u32 	%r84, [%rd35+20];
	ld.global.u32 	%r85, [%rd36+20];
	add.s32 	%r86, %r85, %r84;
	st.global.u32 	[%rd37+20], %r86;
	ld.global.u32 	%r87, [%rd35+24];
	ld.global.u32 	%r88, [%rd36+24];
	add.s32 	%r89, %r88, %r87;
	st.global.u32 	[%rd37+24], %r89;
	ld.global.u32 	%r90, [%rd35+28];
	ld.global.u32 	%r91, [%rd36+28];
	add.s32 	%r92, %r91, %r90;
	st.global.u32 	[%rd37+28], %r92;
	add.s32 	%r112, %r112, 8;
$L__BB0_7:
	setp.eq.s32 	%p6, %r8, 0;
	@%p6 bra 	$L__BB0_13;
	and.b32  	%r11, %r17, 3;
	setp.lt.u32 	%p7, %r8, 4;
	@%p7 bra 	$L__BB0_10;
	add.s32 	%r93, %r112, %r1;
	mul.wide.u32 	%rd38, %r93, 4;
	add.s64 	%rd39, %rd3, %rd38;
	ld.global.u32 	%r94, [%rd39];
	add.s64 	%rd40, %rd2, %rd38;
	ld.global.u32 	%r95, [%rd40];
	add.s32 	%r96, %r95, %r94;
	add.s64 	%rd41, %rd1, %rd38;
	st.global.u32 	[%rd41], %r96;
	cvt.u64.u32 	%rd42, %r1;
	cvt.u64.u32 	%rd43, %r112;
	add.s64 	%rd44, %rd43, %rd42;
	shl.b64 	%rd45, %rd44, 2;
	add.s64 	%rd46, %rd3, %rd45;
	ld.global.u32 	%r97, [%rd46+4];
	add.s64 	%rd47, %rd2, %rd45;
	ld.global.u32 	%r98, [%rd47+4];
	add.s32 	%r99, %r98, %r97;
	add.s64 	%rd48, %rd1, %rd45;
	st.global.u32 	[%rd48+4], %r99;
	ld.global.u32 	%r100, [%rd46+8];
	ld.global.u32 	%r101, [%rd47+8];
	add.s32 	%r102, %r101, %r100;
	st.global.u32 	[%rd48+8], %r102;
	ld.global.u32 	%r103, [%rd46+12];
	ld.global.u32 	%r104, [%rd47+12];
	add.s32 	%r105, %r104, %r103;
	st.global.u32 	[%rd48+12], %r105;
	add.s32 	%r112, %r112, 4;
$L__BB0_10:
	setp.eq.s32 	%p8, %r11, 0;
	@%p8 bra 	$L__BB0_13;
	add.s32 	%r106, %r112, %r1;
	mul.wide.u32 	%rd49, %r106, 4;
	add.s64 	%rd55, %rd1, %rd49;
	add.s64 	%rd54, %rd2, %rd49;
	add.s64 	%rd53, %rd3, %rd49;
	neg.s32 	%r114, %r11;
$L__BB0_12:
	.pragma "nounroll";
	ld.global.u32 	%r107, [%rd53];
	ld.global.u32 	%r108, [%rd54];
	add.s32 	%r109, %r108, %r107;
	st.global.u32 	[%rd55], %r109;
	add.s64 	%rd55, %rd55, 4;
	add.s64 	%rd54, %rd54, 4;
	add.s64 	%rd53, %rd53, 4;
	add.s32 	%r114, %r114, 1;
	setp.ne.s32 	%p9, %r114, 0;
	@%p9 bra 	$L__BB0_12;
$L__BB0_13:
	ret;

}


// ===== COMPILED SASS (sm_100) =====

	.target	sm_100

	.elftype	@"ET_EXEC"


//--------------------- .note.nv.tkinfo           --------------------------
	.section	.note.nv.tkinfo,"",@"SHT_NOTE"
	.sectionflags	@"SHF_NOTE_NV_TKINFO"
	.tkinfo
        /*0018*/ 	.word	0x00000002
        /*0030*/ 	.string	""
        /*0030*/ 	.string	"ptxas"
        /*0030*/ 	.string	"Cuda compilation tools, release 13.0, V13.0.88"
        /*0030*/ 	.string	"Build cuda_13.0.r13.0/compiler.36424714_0"
        /*0030*/ 	.string	"-arch sm_100 -m 64 "



//--------------------- .note.nv.cuinfo           --------------------------
	.section	.note.nv.cuinfo,"",@"SHT_NOTE"
	.sectionflags	@"SHF_NOTE_NV_CUINFO"
        /*0018*/ 	.short	0x0002
        /*001a*/ 	.short	0x0064
        /*001c*/ 	.short	0x0082
	.zero		2


//--------------------- .nv.info                  --------------------------
	.section	.nv.info,"",@"SHT_CUDA_INFO"
	.align	4


	//----- nvinfo : EIATTR_REGCOUNT
	.align		4
        /*0000*/ 	.byte	0x04, 0x2f
        /*0002*/ 	.short	(.L_1 - .L_0)
	.align		4
.L_0:
        /*0004*/ 	.word	index@(_Z12matrixAddColPiS_S_i)
        /*0008*/ 	.word	0x00000014


	//----- nvinfo : EIATTR_FRAME_SIZE
	.align		4
.L_1:
        /*000c*/ 	.byte	0x04, 0x11
        /*000e*/ 	.short	(.L_3 - .L_2)
	.align		4
.L_2:
        /*0010*/ 	.word	index@(_Z12matrixAddColPiS_S_i)
        /*0014*/ 	.word	0x00000000


	//----- nvinfo : EIATTR_MIN_STACK_SIZE
	.align		4
.L_3:
        /*0018*/ 	.byte	0x04, 0x12
        /*001a*/ 	.short	(.L_5 - .L_4)
	.align		4
.L_4:
        /*001c*/ 	.word	index@(_Z12matrixAddColPiS_S_i)
        /*0020*/ 	.word	0x00000000
.L_5:


//--------------------- .nv.compat                --------------------------
	.section	.nv.compat,"",@"SHT_CUDA_COMPAT_INFO"
	.align	4
        /*0000*/ 	.byte	0x02, 0x09, 0x00, 0x00, 0x02, 0x02, 0x01, 0x00, 0x02, 0x05, 0x05, 0x00, 0x03, 0x07, 0x01, 0x01
        /*0010*/ 	.byte	0x02, 0x03, 0x00, 0x00, 0x02, 0x06, 0x01, 0x00, 0x04, 0x0b, 0x08, 0x00, 0x09, 0x00, 0x00, 0x00
        /*0020*/ 	.byte	0x00, 0x00, 0x00, 0x00


//--------------------- .nv.info._Z12matrixAddColPiS_S_i --------------------------
	.section	.nv.info._Z12matrixAddColPiS_S_i,"",@"SHT_CUDA_INFO"
	.sectionflags	@""
	.align	4


	//----- nvinfo : EIATTR_CUDA_API_VERSION
	.align		4
        /*0000*/ 	.byte	0x04, 0x37
        /*0002*/ 	.short	(.L_7 - .L_6)
.L_6:
        /*0004*/ 	.word	0x00000082


	//----- nvinfo : EIATTR_KPARAM_INFO
	.align		4
.L_7:
        /*0008*/ 	.byte	0x04, 0x17
        /*000a*/ 	.short	(.L_9 - .L_8)
.L_8:
        /*000c*/ 	.word	0x00000000
        /*0010*/ 	.short	0x0003
        /*0012*/ 	.short	0x0018
        /*0014*/ 	.byte	0x00, 0xf0, 0x11, 0x00


	//----- nvinfo : EIATTR_KPARAM_INFO
	.align		4
.L_9:
        /*0018*/ 	.byte	0x04, 0x17
        /*001a*/ 	.short	(.L_11 - .L_10)
.L_10:
        /*001c*/ 	.word	0x00000000
        /*0020*/ 	.short	0x0002
        /*0022*/ 	.short	0x0010
        /*0024*/ 	.byte	0x00, 0xf5, 0x21, 0x00


	//----- nvinfo : EIATTR_KPARAM_INFO
	.align		4
.L_11:
        /*0028*/ 	.byte	0x04, 0x17
        /*002a*/ 	.short	(.L_13 - .L_12)
.L_12:
        /*002c*/ 	.word	0x00000000
        /*0030*/ 	.short	0x0001
        /*0032*/ 	.short	0x0008
        /*0034*/ 	.byte	0x00, 0xf5, 0x21, 0x00


	//----- nvinfo : EIATTR_KPARAM_INFO
	.align		4
.L_13:
        /*0038*/ 	.byte	0x04, 0x17
        /*003a*/ 	.short	(.L_15 - .L_14)
.L_14:
        /*003c*/ 	.word	0x00000000
        /*0040*/ 	.short	0x0000
        /*0042*/ 	.short	0x0000
        /*0044*/ 	.byte	0x00, 0xf5, 0x21, 0x00


	//----- nvinfo : EIATTR_SPARSE_MMA_MASK
	.align		4
.L_15:
        /*0048*/ 	.byte	0x03, 0x50
        /*004a*/ 	.short	0x0000


	//----- nvinfo : EIATTR_MAXREG_COUNT
	.align		4
        /*004c*/ 	.byte	0x03, 0x1b
        /*004e*/ 	.short	0x00ff


	//----- nvinfo : EIATTR_MERCURY_ISA_VERSION
	.align		4
        /*0050*/ 	.byte	0x03, 0x5f
        /*0052*/ 	.short	0x0101


	//----- nvinfo : EIATTR_VRC_CTA_INIT_COUNT
	.align		4
        /*0054*/ 	.byte	0x02, 0x4a
	.zero		1
	.zero		1


	//----- nvinfo : EIATTR_EXIT_INSTR_OFFSETS
	.align		4
        /*0058*/ 	.byte	0x04, 0x1c
        /*005a*/ 	.short	(.L_17 - .L_16)


	//   ....[0]....
.L_16:
        /*005c*/ 	.word	0x00000030


	//   ....[1]....
        /*0060*/ 	.word	0x00000660


	//   ....[2]....
        /*0064*/ 	.word	0x000009f0


	//   ....[3]....
        /*0068*/ 	.word	0x00000c80


	//   ....[4]....
        /*006c*/ 	.word	0x00000e70


	//----- nvinfo : EIATTR_CBANK_PARAM_SIZE
	.align		4
.L_17:
        /*0070*/ 	.byte	0x03, 0x19
        /*0072*/ 	.short	0x001c


	//----- nvinfo : EIATTR_PARAM_CBANK
	.align		4
        /*0074*/ 	.byte	0x04, 0x0a
        /*0076*/ 	.short	(.L_19 - .L_18)
	.align		4
.L_18:
        /*0078*/ 	.word	index@(.nv.constant0._Z12matrixAddColPiS_S_i)
        /*007c*/ 	.short	0x0380
        /*007e*/ 	.short	0x001c


	//----- nvinfo : EIATTR_SW_WAR
	.align		4
.L_19:
        /*0080*/ 	.byte	0x04, 0x36
        /*0082*/ 	.short	(.L_21 - .L_20)
.L_20:
        /*0084*/ 	.word	0x00000008
.L_21:


//--------------------- .nv.callgraph             --------------------------
	.section	.nv.callgraph,"",@"SHT_CUDA_CALLGRAPH"
	.align	4
	.sectionentsize	8
	.align		4
        /*0000*/ 	.word	0x00000000
	.align		4
        /*0004*/ 	.word	0xffffffff
	.align		4
        /*0008*/ 	.word	0x00000000
	.align		4
        /*000c*/ 	.word	0xfffffffe
	.align		4
        /*0010*/ 	.word	0x00000000
	.align		4
        /*0014*/ 	.word	0xfffffffd
	.align		4
        /*0018*/ 	.word	0x00000000
	.align		4
        /*001c*/ 	.word	0xfffffffc


//--------------------- .text._Z12matrixAddColPiS_S_i --------------------------
	.section	.text._Z12matrixAddColPiS_S_i,"ax",@progbits
	.align	128
        .global         _Z12matrixAddColPiS_S_i
        .type           _Z12matrixAddColPiS_S_i,@function
        .size           _Z12matrixAddColPiS_S_i,(.L_x_6 - _Z12matrixAddColPiS_S_i)
        .other          _Z12matrixAddColPiS_S_i,@"STO_CUDA_ENTRY STV_DEFAULT"
_Z12matrixAddColPiS_S_i:
.text._Z12matrixAddColPiS_S_i:
[----:B------:R-:W-:Y:S08]  /*0000*/  LDC R1, c[0x0][0x37c] ;  /* 0x0000df00ff017b82 */ /* 0x000ff00000000800 */
[----:B------:R-:W0:Y:S02]  /*0010*/  LDC R2, c[0x0][0x398] ;  /* 0x0000e600ff027b82 */ /* 0x000e240000000800 */
[----:B0-----:R-:W-:-:S13]  /*0020*/  ISETP.GE.AND P0, PT, R2, 0x1, PT ;  /* 0x000000010200780c */ /* 0x001fda0003f06270 */
[----:B------:R-:W-:Y:S05]  /*0030*/  @!P0 EXIT ;  /* 0x000000000000894d */ /* 0x000fea0003800000 */
[----:B------:R-:W0:Y:S01]  /*0040*/  S2UR UR4, SR_CTAID.X ;  /* 0x00000000000479c3 */ /* 0x000e220000002500 */
[C---:B------:R-:W-:Y:S01]  /*0050*/  ISETP.GE.U32.AND P1, PT, R2.reuse, 0x10, PT ;  /* 0x000000100200780c */ /* 0x040fe20003f26070 */
[----:B------:R-:W1:Y:S01]  /*0060*/  LDCU.64 UR6, c[0x0][0x358] ;  /* 0x00006b00ff0677ac */ /* 0x000e620008000a00 */
[----:B------:R-:W-:Y:S01]  /*0070*/  LOP3.LUT R14, R2, 0xf, RZ, 0xc0, !PT ;  /* 0x0000000f020e7812 */ /* 0x000fe200078ec0ff */
[----:B------:R-:W-:-:S03]  /*0080*/  IMAD.MOV.U32 R3, RZ, RZ, RZ ;  /* 0x000000ffff037224 */ /* 0x000fc600078e00ff */
[----:B------:R-:W-:Y:S01]  /*0090*/  ISETP.NE.AND P0, PT, R14, RZ, PT ;  /* 0x000000ff0e00720c */ /* 0x000fe20003f05270 */
[----:B0-----:R-:W-:-:S06]  /*00a0*/  IMAD R0, R2, UR4, RZ ;  /* 0x0000000402007c24 */ /* 0x001fcc000f8e02ff */
[----:B-1----:R-:W-:Y:S06]  /*00b0*/  @!P1 BRA `(.L_x_0) ;  /* 0x0000000400689947 */ /* 0x002fec0003800000 */
[----:B------:R-:W0:Y:S01]  /*00c0*/  LDCU.128 UR8, c[0x0][0x380] ;  /* 0x00007000ff0877ac */ /* 0x000e220008000c00 */
[----:B------:R-:W-:Y:S01]  /*00d0*/  IMAD.MOV.U32 R4, RZ, RZ, 0x20 ;  /* 0x00000020ff047424 */ /* 0x000fe200078e00ff */
[----:B------:R-:W-:Y:S01]  /*00e0*/  LOP3.LUT R3, R2, 0x7ffffff0, RZ, 0xc0, !PT ;  /* 0x7ffffff002037812 */ /* 0x000fe200078ec0ff */
[----:B------:R-:W-:Y:S01]  /*00f0*/  IMAD.MOV.U32 R5, RZ, RZ, 0x0 ;  /* 0x00000000ff057424 */ /* 0x000fe200078e00ff */
[----:B------:R-:W1:Y:S02]  /*0100*/  LDCU.64 UR4, c[0x0][0x390] ;  /* 0x00007200ff0477ac */ /* 0x000e640008000a00 */
[----:B------:R-:W-:Y:S01]  /*0110*/  IADD3 R10, PT, PT, -R3, RZ, RZ ;  /* 0x000000ff030a7210 */ /* 0x000fe20007ffe1ff */
[----:B------:R-:W-:-:S03]  /*0120*/  IMAD.WIDE.U32 R4, R0, 0x4, R4 ;  /* 0x0000000400047825 */ /* 0x000fc600078e0004 */
[C---:B0-----:R-:W-:Y:S02]  /*0130*/  IADD3 R11, P2, PT, R4.reuse, UR10, RZ ;  /* 0x0000000a040b7c10 */ /* 0x041fe4000ff5e0ff */
[C---:B------:R-:W-:Y:S02]  /*0140*/  IADD3 R6, P3, PT, R4.reuse, UR8, RZ ;  /* 0x0000000804067c10 */ /* 0x040fe4000ff7e0ff */
[----:B-1----:R-:W-:Y:S02]  /*0150*/  IADD3 R13, P1, PT, R4, UR4, RZ ;  /* 0x00000004040d7c10 */ /* 0x002fe4000ff3e0ff */
[C---:B------:R-:W-:Y:S02]  /*0160*/  IADD3.X R12, PT, PT, R5.reuse, UR11, RZ, P2, !PT ;  /* 0x0000000b050c7c10 */ /* 0x040fe400097fe4ff */
[C---:B------:R-:W-:Y:S02]  /*0170*/  IADD3.X R16, PT, PT, R5.reuse, UR5, RZ, P1, !PT ;  /* 0x0000000505107c10 */ /* 0x040fe40008ffe4ff */
[----:B------:R-:W-:-:S07]  /*0180*/  IADD3.X R7, PT, PT, R5, UR9, RZ, P3, !PT ;  /* 0x0000000905077c10 */ /* 0x000fce0009ffe4ff */
.L_x_1:
[----:B------:R-:W-:Y:S01]  /*0190*/  IMAD.MOV.U32 R4, RZ, RZ, R11 ;  /* 0x000000ffff047224 */ /* 0x000fe200078e000b */
[----:B-1----:R-:W2:Y:S01]  /*01a0*/  LDG.E R8, desc[UR6][R6.64+-0x20] ;  /* 0xffffe00606087981 */ /* 0x002ea2000c1e1900 */
[----:B------:R-:W-:-:S05]  /*01b0*/  IMAD.MOV.U32 R5, RZ, RZ, R12 ;  /* 0x000000ffff057224 */ /* 0x000fca00078e000c */
[----:B------:R-:W2:Y:S02]  /*01c0*/  LDG.E R9, desc[UR6][R4.64+-0x20] ;  /* 0xffffe00604097981 */ /* 0x000ea4000c1e1900 */
[----:B--2---:R-:W-:Y:S01]  /*01d0*/  IMAD.IADD R11, R8, 0x1, R9 ;  /* 0x00000001080b7824 */ /* 0x004fe200078e0209 */
[----:B------:R-:W-:Y:S01]  /*01e0*/  MOV R8, R13 ;  /* 0x0000000d00087202 */ /* 0x000fe20000000f00 */
[----:B------:R-:W-:-:S05]  /*01f0*/  IMAD.MOV.U32 R9, RZ, RZ, R16 ;  /* 0x000000ffff097224 */ /* 0x000fca00078e0010 */
[----:B------:R0:W-:Y:S04]  /*0200*/  STG.E desc[UR6][R8.64+-0x20], R11 ;  /* 0xffffe00b08007986 */ /* 0x0001e8000c101906 */
[----:B------:R-:W2:Y:S04]  /*0210*/  LDG.E R12, desc[UR6][R6.64+-0x1c] ;  /* 0xffffe406060c7981 */ /* 0x000ea8000c1e1900 */
[----:B------:R-:W2:Y:S02]  /*0220*/  LDG.E R13, desc[UR6][R4.64+-0x1c] ;  /* 0xffffe406040d7981 */ /* 0x000ea4000c1e1900 */
[----:B--2---:R-:W-:-:S05]  /*0230*/  IMAD.IADD R13, R12, 0x1, R13 ;  /* 0x000000010c0d7824 */ /* 0x004fca00078e020d */
[----:B------:R1:W-:Y:S04]  /*0240*/  STG.E desc[UR6][R8.64+-0x1c], R13 ;  /* 0xffffe40d08007986 */ /* 0x0003e8000c101906 */
[----:B------:R-:W2:Y:S04]  /*0250*/  LDG.E R12, desc[UR6][R6.64+-0x18] ;  /* 0xffffe806060c7981 */ /* 0x000ea8000c1e1900 */
[----:B------:R-:W2:Y:S02]  /*0260*/  LDG.E R15, desc[UR6][R4.64+-0x18] ;  /* 0xffffe806040f7981 */ /* 0x000ea4000c1e1900 */
[----:B--2---:R-:W-:-:S05]  /*0270*/  IMAD.IADD R15, R12, 0x1, R15 ;  /* 0x000000010c0f7824 */ /* 0x004fca00078e020f */
[----:B------:R2:W-:Y:S04]  /*0280*/  STG.E desc[UR6][R8.64+-0x18], R15 ;  /* 0xffffe80f08007986 */ /* 0x0005e8000c101906 */
[----:B------:R-:W3:Y:S04]  /*0290*/  LDG.E R12, desc[UR6][R6.64+-0x14] ;  /* 0xffffec06060c7981 */ /* 0x000ee8000c1e1900 */
[----:B------:R-:W3:Y:S02]  /*02a0*/  LDG.E R17, desc[UR6][R4.64+-0x14] ;  /* 0xffffec0604117981 */ /* 0x000ee4000c1e1900 */
[----:B---3--:R-:W-:-:S05]  /*02b0*/  IADD3 R17, PT, PT, R12, R17, RZ ;  /* 0x000000110c117210 */ /* 0x008fca0007ffe0ff */
[----:B------:R3:W-:Y:S04]  /*02c0*/  STG.E desc[UR6][R8.64+-0x14], R17 ;  /* 0xffffec1108007986 */ /* 0x0007e8000c101906 */
[----:B0-----:R-:W4:Y:S04]  /*02d0*/  LDG.E R11, desc[UR6][R6.64+-0x10] ;  /* 0xfffff006060b7981 */ /* 0x001f28000c1e1900 */
[----:B------:R-:W4:Y:S02]  /*02e0*/  LDG.E R12, desc[UR6][R4.64+-0x10] ;  /* 0xfffff006040c7981 */ /* 0x000f24000c1e1900 */
[----:B----4-:R-:W-:-:S05]  /*02f0*/  IMAD.IADD R11, R11, 0x1, R12 ;  /* 0x000000010b0b7824 */ /* 0x010fca00078e020c */
[----:B------:R0:W-:Y:S04]  /*0300*/  STG.E desc[UR6][R8.64+-0x10], R11 ;  /* 0xfffff00b08007986 */ /* 0x0001e8000c101906 */
[----:B------:R-:W4:Y:S04]  /*0310*/  LDG.E R12, desc[UR6][R6.64+-0xc] ;  /* 0xfffff406060c7981 */ /* 0x000f28000c1e1900 */
[----:B-1----:R-:W4:Y:S02]  /*0320*/  LDG.E R13, desc[UR6][R4.64+-0xc] ;  /* 0xfffff406040d7981 */ /* 0x002f24000c1e1900 */
[----:B----4-:R-:W-:-:S05]  /*0330*/  IMAD.IADD R13, R12, 0x1, R13 ;  /* 0x000000010c0d7824 */ /* 0x010fca00078e020d */
[----:B------:R1:W-:Y:S04]  /*0340*/  STG.E desc[UR6][R8.64+-0xc], R13 ;  /* 0xfffff40d08007986 */ /* 0x0003e8000c101906 */
[----:B------:R-:W4:Y:S04]  /*0350*/  LDG.E R12, desc[UR6][R6.64+-0x8] ;  /* 0xfffff806060c7981 */ /* 0x000f28000c1e1900 */
[----:B--2---:R-:W4:Y:S02]  /*0360*/  LDG.E R15, desc[UR6][R4.64+-0x8] ;  /* 0xfffff806040f7981 */ /* 0x004f24000c1e1900 */
[----:B----4-:R-:W-:-:S05]  /*0370*/  IMAD.IADD R15, R12, 0x1, R15 ;  /* 0x000000010c0f7824 */ /* 0x010fca00078e020f */
[----:B------:R2:W-:Y:S04]  /*0380*/  STG.E desc[UR6][R8.64+-0x8], R15 ;  /* 0xfffff80f08007986 */ /* 0x0005e8000c101906 */
[----:B------:R-:W4:Y:S04]  /*0390*/  LDG.E R12, desc[UR6][R6.64+-0x4] ;  /* 0xfffffc06060c7981 */ /* 0x000f28000c1e1900 */
[----:B---3--:R-:W4:Y:S02]  /*03a0*/  LDG.E R17, desc[UR6][R4.64+-0x4] ;  /* 0xfffffc0604117981 */ /* 0x008f24000c1e1900 */
[----:B----4-:R-:W-:-:S05]  /*03b0*/  IADD3 R17, PT, PT, R12, R17, RZ ;  /* 0x000000110c117210 */ /* 0x010fca0007ffe0ff */
        /* <DEDUP_REMOVED lines=20> */
[----:B------:R-:W-:Y:S04]  /*0500*/  STG.E desc[UR6][R8.64+0x10], R11 ;  /* 0x0000100b08007986 */ /* 0x000fe8000c101906 */
[----:B------:R-:W4:Y:S04]  /*0510*/  LDG.E R12, desc[UR6][R6.64+0x14] ;  /* 0x00001406060c7981 */ /* 0x000f28000c1e1900 */
[----:B-1----:R-:W4:Y:S02]  /*0520*/  LDG.E R13, desc[UR6][R4.64+0x14] ;  /* 0x00001406040d7981 */ /* 0x002f24000c1e1900 */
[----:B----4-:R-:W-:-:S05]  /*0530*/  IMAD.IADD R13, R12, 0x1, R13 ;  /* 0x000000010c0d7824 */ /* 0x010fca00078e020d */
[----:B------:R0:W-:Y:S04]  /*0540*/  STG.E desc[UR6][R8.64+0x14], R13 ;  /* 0x0000140d08007986 */ /* 0x0001e8000c101906 */
[----:B------:R-:W4:Y:S04]  /*0550*/  LDG.E R12, desc[UR6][R6.64+0x18] ;  /* 0x00001806060c7981 */ /* 0x000f28000c1e1900 */
[----:B--2---:R-:W4:Y:S01]  /*0560*/  LDG.E R15, desc[UR6][R4.64+0x18] ;  /* 0x00001806040f7981 */ /* 0x004f22000c1e1900 */
[----:B------:R-:W-:Y:S02]  /*0570*/  VIADD R10, R10, 0x10 ;  /* 0x000000100a0a7836 */ /* 0x000fe40000000000 */
[----:B----4-:R-:W-:-:S05]  /*0580*/  IMAD.IADD R15, R12, 0x1, R15 ;  /* 0x000000010c0f7824 */ /* 0x010fca00078e020f */
[----:B------:R1:W-:Y:S04]  /*0590*/  STG.E desc[UR6][R8.64+0x18], R15 ;  /* 0x0000180f08007986 */ /* 0x0003e8000c101906 */
[----:B------:R2:W4:Y:S04]  /*05a0*/  LDG.E R12, desc[UR6][R6.64+0x1c] ;  /* 0x00001c06060c7981 */ /* 0x000528000c1e1900 */
[----:B---3--:R-:W4:Y:S01]  /*05b0*/  LDG.E R17, desc[UR6][R4.64+0x1c] ;  /* 0x00001c0604117981 */ /* 0x008f22000c1e1900 */
[----:B------:R-:W-:Y:S02]  /*05c0*/  ISETP.NE.AND P1, PT, R10, RZ, PT ;  /* 0x000000ff0a00720c */ /* 0x000fe40003f25270 */
[----:B0-----:R-:W-:-:S02]  /*05d0*/  IADD3 R13, P2, PT, R8, 0x40, RZ ;  /* 0x00000040080d7810 */ /* 0x001fc40007f5e0ff */
[----:B------:R-:W-:Y:S02]  /*05e0*/  IADD3 R11, P3, PT, R4, 0x40, RZ ;  /* 0x00000040040b7810 */ /* 0x000fe40007f7e0ff */
[----:B--2---:R-:W-:Y:S01]  /*05f0*/  IADD3 R6, P4, PT, R6, 0x40, RZ ;  /* 0x0000004006067810 */ /* 0x004fe20007f9e0ff */
[----:B------:R-:W-:-:S03]  /*0600*/  IMAD.X R16, RZ, RZ, R9, P2 ;  /* 0x000000ffff107224 */ /* 0x000fc600010e0609 */
[----:B------:R-:W-:Y:S02]  /*0610*/  IADD3.X R7, PT, PT, RZ, R7, RZ, P4, !PT ;  /* 0x00000007ff077210 */ /* 0x000fe400027fe4ff */
[----:B----4-:R-:W-:Y:S01]  /*0620*/  IADD3 R17, PT, PT, R12, R17, RZ ;  /* 0x000000110c117210 */ /* 0x010fe20007ffe0ff */
[----:B------:R-:W-:-:S04]  /*0630*/  IMAD.X R12, RZ, RZ, R5, P3 ;  /* 0x000000ffff0c7224 */ /* 0x000fc800018e0605 */
[----:B------:R1:W-:Y:S01]  /*0640*/  STG.E desc[UR6][R8.64+0x1c], R17 ;  /* 0x00001c1108007986 */ /* 0x0003e2000c101906 */
[----:B------:R-:W-:Y:S05]  /*0650*/  @P1 BRA `(.L_x_1) ;  /* 0xfffffff800cc1947 */ /* 0x000fea000383ffff */
.L_x_0:
[----:B------:R-:W-:Y:S05]  /*0660*/  @!P0 EXIT ;  /* 0x000000000000894d */ /* 0x000fea0003800000 */
[----:B------:R-:W-:Y:S02]  /*0670*/  ISETP.GE.U32.AND P1, PT, R14, 0x8, PT ;  /* 0x000000080e00780c */ /* 0x000fe40003f26070 */
[----:B------:R-:W-:-:S04]  /*0680*/  LOP3.LUT R16, R2, 0x7, RZ, 0xc0, !PT ;  /* 0x0000000702107812 */ /* 0x000fc800078ec0ff */
[----:B------:R-:W-:-:S07]  /*0690*/  ISETP.NE.AND P0, PT, R16, RZ, PT ;  /* 0x000000ff1000720c */ /* 0x000fce0003f05270 */
[----:B------:R-:W-:Y:S06]  /*06a0*/  @!P1 BRA `(.L_x_2) ;  /* 0x0000000000d09947 */ /* 0x000fec0003800000 */
[----:B------:R-:W0:Y:S01]  /*06b0*/  LDC.64 R10, c[0x0][0x380] ;  /* 0x0000e000ff0a7b82 */ /* 0x000e220000000a00 */
[C---:B------:R-:W-:Y:S01]  /*06c0*/  IMAD.IADD R5, R0.reuse, 0x1, R3 ;  /* 0x0000000100057824 */ /* 0x040fe200078e0203 */
[----:B------:R-:W2:Y:S06]  /*06d0*/  LDCU.128 UR8, c[0x0][0x380] ;  /* 0x00007000ff0877ac */ /* 0x000eac0008000c00 */
[----:B------:R-:W3:Y:S08]  /*06e0*/  LDC.64 R12, c[0x0][0x388] ;  /* 0x0000e200ff0c7b82 */ /* 0x000ef00000000a00 */
[----:B-1----:R-:W1:Y:S01]  /*06f0*/  LDC.64 R8, c[0x0][0x390] ;  /* 0x0000e400ff087b82 */ /* 0x002e620000000a00 */
[----:B------:R-:W-:Y:S01]  /*0700*/  IADD3 R17, P1, PT, R0, R3, RZ ;  /* 0x0000000300117210 */ /* 0x000fe20007f3e0ff */
[----:B------:R-:W4:Y:S01]  /*0710*/  LDCU.64 UR4, c[0x0][0x390] ;  /* 0x00007200ff0477ac */ /* 0x000f220008000a00 */
[----:B0-----:R-:W-:-:S06]  /*0720*/  IMAD.WIDE.U32 R10, R5, 0x4, R10 ;  /* 0x00000004050a7825 */ /* 0x001fcc00078e000a */
[----:B------:R-:W5:Y:S01]  /*0730*/  LDG.E R10, desc[UR6][R10.64] ;  /* 0x000000060a0a7981 */ /* 0x000f62000c1e1900 */
[----:B---3--:R-:W-:-:S06]  /*0740*/  IMAD.WIDE.U32 R12, R5, 0x4, R12 ;  /* 0x00000004050c7825 */ /* 0x008fcc00078e000c */
[----:B------:R-:W5:Y:S01]  /*0750*/  LDG.E R13, desc[UR6][R12.64] ;  /* 0x000000060c0d7981 */ /* 0x000f62000c1e1900 */
[----:B------:R-:W-:Y:S02]  /*0760*/  IMAD.X R4, RZ, RZ, RZ, P1 ;  /* 0x000000ffff047224 */ /* 0x000fe400008e06ff */
[----:B------:R-:W-:-:S03]  /*0770*/  IMAD.SHL.U32 R14, R17, 0x4, RZ ;  /* 0x00000004110e7824 */ /* 0x000fc600078e00ff */
[----:B------:R-:W-:Y:S02]  /*0780*/  SHF.L.U64.HI R17, R17, 0x2, R4 ;  /* 0x0000000211117819 */ /* 0x000fe40000010204 */
[C---:B--2---:R-:W-:Y:S02]  /*0790*/  IADD3 R6, P1, PT, R14.reuse, UR8, RZ ;  /* 0x000000080e067c10 */ /* 0x044fe4000ff3e0ff */
[----:B------:R-:W-:Y:S02]  /*07a0*/  IADD3 R4, P2, PT, R14, UR10, RZ ;  /* 0x0000000a0e047c10 */ /* 0x000fe4000ff5e0ff */
[----:B------:R-:W-:Y:S02]  /*07b0*/  IADD3.X R7, PT, PT, R17, UR9, RZ, P1, !PT ;  /* 0x0000000911077c10 */ /* 0x000fe40008ffe4ff */
[----:B-----5:R-:W-:Y:S01]  /*07c0*/  IADD3 R15, PT, PT, R10, R13, RZ ;  /* 0x0000000d0a0f7210 */ /* 0x020fe20007ffe0ff */
[----:B-1----:R-:W-:Y:S01]  /*07d0*/  IMAD.WIDE.U32 R10, R5, 0x4, R8 ;  /* 0x00000004050a7825 */ /* 0x002fe200078e0008 */
[----:B------:R-:W-:-:S04]  /*07e0*/  IADD3.X R5, PT, PT, R17, UR11, RZ, P2, !PT ;  /* 0x0000000b11057c10 */ /* 0x000fc800097fe4ff */
[----:B------:R0:W-:Y:S04]  /*07f0*/  STG.E desc[UR6][R10.64], R15 ;  /* 0x0000000f0a007986 */ /* 0x0001e8000c101906 */
[----:B------:R-:W2:Y:S04]  /*0800*/  LDG.E R12, desc[UR6][R6.64+0x4] ;  /* 0x00000406060c7981 */ /* 0x000ea8000c1e1900 */
[----:B------:R-:W2:Y:S01]  /*0810*/  LDG.E R13, desc[UR6][R4.64+0x4] ;  /* 0x00000406040d7981 */ /* 0x000ea2000c1e1900 */
[----:B----4-:R-:W-:-:S04]  /*0820*/  IADD3 R8, P1, PT, R14, UR4, RZ ;  /* 0x000000040e087c10 */ /* 0x010fc8000ff3e0ff */
[----:B------:R-:W-:Y:S01]  /*0830*/  IADD3.X R9, PT, PT, R17, UR5, RZ, P1, !PT ;  /* 0x0000000511097c10 */ /* 0x000fe20008ffe4ff */
[----:B--2---:R-:W-:-:S05]  /*0840*/  IMAD.IADD R13, R12, 0x1, R13 ;  /* 0x000000010c0d7824 */ /* 0x004fca00078e020d */
[----:B------:R1:W-:Y:S04]  /*0850*/  STG.E desc[UR6][R8.64+0x4], R13 ;  /* 0x0000040d08007986 */ /* 0x0003e8000c101906 */
[----:B------:R-:W2:Y:S04]  /*0860*/  LDG.E R12, desc[UR6][R6.64+0x8] ;  /* 0x00000806060c7981 */ /* 0x000ea8000c1e1900 */
[----:B------:R-:W2:Y:S02]  /*0870*/  LDG.E R17, desc[UR6][R4.64+0x8] ;  /* 0x0000080604117981 */ /* 0x000ea4000c1e1900 */
[----:B--2---:R-:W-:-:S05]  /*0880*/  IMAD.IADD R17, R12, 0x1, R17 ;  /* 0x000000010c117824 */ /* 0x004fca00078e0211 */
[----:B------:R2:W-:Y:S04]  /*0890*/  STG.E desc[UR6][R8.64+0x8], R17 ;  /* 0x0000081108007986 */ /* 0x0005e8000c101906 */
[----:B0-----:R-:W3:Y:S04]  /*08a0*/  LDG.E R10, desc[UR6][R6.64+0xc] ;  /* 0x00000c06060a7981 */ /* 0x001ee8000c1e1900 */
[----:B------:R-:W3:Y:S02]  /*08b0*/  LDG.E R11, desc[UR6][R4.64+0xc] ;  /* 0x00000c06040b7981 */ /* 0x000ee4000c1e1900 */
[----:B---3--:R-:W-:-:S05]  /*08c0*/  IMAD.IADD R11, R10, 0x1, R11 ;  /* 0x000000010a0b7824 */ /* 0x008fca00078e020b */
[----:B------:R0:W-:Y:S04]  /*08d0*/  STG.E desc[UR6][R8.64+0xc], R11 ;  /* 0x00000c0b08007986 */ /* 0x0001e8000c101906 */
[----:B------:R-:W3:Y:S04]  /*08e0*/  LDG.E R10, desc[UR6][R6.64+0x10] ;  /* 0x00001006060a7981 */ /* 0x000ee8000c1e1900 */
[----:B------:R-:W3:Y:S02]  /*08f0*/  LDG.E R15, desc[UR6][R4.64+0x10] ;  /* 0x00001006040f7981 */ /* 0x000ee4000c1e1900 */
[----:B---3--:R-:W-:-:S05]  /*0900*/  IADD3 R15, PT, PT, R10, R15, RZ ;  /* 0x0000000f0a0f7210 */ /* 0x008fca0007ffe0ff */
        /* <DEDUP_REMOVED lines=9> */
[----:B------:R-:W2:Y:S04]  /*09a0*/  LDG.E R10, desc[UR6][R6.64+0x1c] ;  /* 0x00001c06060a7981 */ /* 0x000ea8000c1e1900 */
[----:B0-----:R-:W2:Y:S01]  /*09b0*/  LDG.E R11, desc[UR6][R4.64+0x1c] ;  /* 0x00001c06040b7981 */ /* 0x001ea2000c1e1900 */
[----:B------:R-:W-:Y:S01]  /*09c0*/  VIADD R3, R3, 0x8 ;  /* 0x0000000803037836 */ /* 0x000fe20000000000 */
[----:B--2---:R-:W-:-:S05]  /*09d0*/  IADD3 R11, PT, PT, R10, R11, RZ ;  /* 0x0000000b0a0b7210 */ /* 0x004fca0007ffe0ff */
[----:B------:R3:W-:Y:S02]  /*09e0*/  STG.E desc[UR6][R8.64+0x1c], R11 ;  /* 0x00001c0b08007986 */ /* 0x0007e4000c101906 */
.L_x_2:
[----:B------:R-:W-:Y:S05]  /*09f0*/  @!P0 EXIT ;  /* 0x000000000000894d */ /* 0x000fea0003800000 */
[----:B------:R-:W-:Y:S02]  /*0a00*/  ISETP.GE.U32.AND P1, PT, R16, 0x4, PT ;  /* 0x000000041000780c */ /* 0x000fe40003f26070 */
[----:B------:R-:W-:-:S04]  /*0a10*/  LOP3.LUT R2, R2, 0x3, RZ, 0xc0, !PT ;  /* 0x0000000302027812 */ /* 0x000fc800078ec0ff */
[----:B------:R-:W-:-:S07]  /*0a20*/  ISETP.NE.AND P0, PT, R2, RZ, PT ;  /* 0x000000ff0200720c */ /* 0x000fce0003f05270 */
[----:B------:R-:W-:Y:S06]  /*0a30*/  @!P1 BRA `(.L_x_3) ;  /* 0x0000000000909947 */ /* 0x000fec0003800000 */
[----:B------:R-:W0:Y:S01]  /*0a40*/  LDC.64 R4, c[0x0][0x380] ;  /* 0x0000e000ff047b82 */ /* 0x000e220000000a00 */
[----:B-1-3--:R-:W-:Y:S01]  /*0a50*/  IMAD.IADD R17, R0, 0x1, R3 ;  /* 0x0000000100117824 */ /* 0x00afe200078e0203 */
[----:B------:R-:W1:Y:S01]  /*0a60*/  LDCU.128 UR8, c[0x0][0x380] ;  /* 0x00007000ff0877ac */ /* 0x000e620008000c00 */
[----:B------:R-:W2:Y:S05]  /*0a70*/  LDCU.64 UR4, c[0x0][0x390] ;  /* 0x00007200ff0477ac */ /* 0x000eaa0008000a00 */
[----:B------:R-:W3:Y:S08]  /*0a80*/  LDC.64 R6, c[0x0][0x388] ;  /* 0x0000e200ff067b82 */ /* 0x000ef00000000a00 */
[----:B------:R-:W4:Y:S01]  /*0a90*/  LDC.64 R12, c[0x0][0x390] ;  /* 0x0000e400ff0c7b82 */ /* 0x000f220000000a00 */
[----:B0-----:R-:W-:-:S06]  /*0aa0*/  IMAD.WIDE.U32 R8, R17, 0x4, R4 ;  /* 0x0000000411087825 */ /* 0x001fcc00078e0004 */
[----:B------:R-:W5:Y:S01]  /*0ab0*/  LDG.E R8, desc[UR6][R8.64] ;  /* 0x0000000608087981 */ /* 0x000f62000c1e1900 */
[----:B---3--:R-:W-:-:S06]  /*0ac0*/  IMAD.WIDE.U32 R10, R17, 0x4, R6 ;  /* 0x00000004110a7825 */ /* 0x008fcc00078e0006 */
[----:B------:R-:W5:Y:S01]  /*0ad0*/  LDG.E R11, desc[UR6][R10.64] ;  /* 0x000000060a0b7981 */ /* 0x000f62000c1e1900 */
[----:B------:R-:W-:-:S04]  /*0ae0*/  IADD3 R4, P1, PT, R0, R3, RZ ;  /* 0x0000000300047210 */ /* 0x000fc80007f3e0ff */
[----:B------:R-:W-:Y:S01]  /*0af0*/  IADD3.X R5, PT, PT, RZ, RZ, RZ, P1, !PT ;  /* 0x000000ffff057210 */ /* 0x000fe20000ffe4ff */
[----:B------:R-:W-:-:S03]  /*0b00*/  IMAD.SHL.U32 R16, R4, 0x4, RZ ;  /* 0x0000000404107824 */ /* 0x000fc600078e00ff */
[----:B------:R-:W-:Y:S02]  /*0b10*/  SHF.L.U64.HI R14, R4, 0x2, R5 ;  /* 0x00000002040e7819 */ /* 0x000fe40000010205 */
[C---:B-1----:R-:W-:Y:S02]  /*0b20*/  IADD3 R6, P1, PT, R16.reuse, UR8, RZ ;  /* 0x0000000810067c10 */ /* 0x042fe4000ff3e0ff */
[----:B------:R-:W-:Y:S01]  /*0b30*/  IADD3 R4, P2, PT, R16, UR10, RZ ;  /* 0x0000000a10047c10 */ /* 0x000fe2000ff5e0ff */
[----:B----4-:R-:W-:Y:S01]  /*0b40*/  IMAD.WIDE.U32 R12, R17, 0x4, R12 ;  /* 0x00000004110c7825 */ /* 0x010fe200078e000c */
[C---:B------:R-:W-:Y:S02]  /*0b50*/  IADD3.X R7, PT, PT, R14.reuse, UR9, RZ, P1, !PT ;  /* 0x000000090e077c10 */ /* 0x040fe40008ffe4ff */
[----:B------:R-:W-:Y:S01]  /*0b60*/  IADD3.X R5, PT, PT, R14, UR11, RZ, P2, !PT ;  /* 0x0000000b0e057c10 */ /* 0x000fe200097fe4ff */
[----:B-----5:R-:W-:-:S05]  /*0b70*/  IMAD.IADD R15, R8, 0x1, R11 ;  /* 0x00000001080f7824 */ /* 0x020fca00078e020b */
[----:B------:R0:W-:Y:S04]  /*0b80*/  STG.E desc[UR6][R12.64], R15 ;  /* 0x0000000f0c007986 */ /* 0x0001e8000c101906 */
[----:B------:R-:W3:Y:S04]  /*0b90*/  LDG.E R10, desc[UR6][R6.64+0x4] ;  /* 0x00000406060a7981 */ /* 0x000ee8000c1e1900 */
[----:B------:R-:W3:Y:S01]  /*0ba0*/  LDG.E R11, desc[UR6][R4.64+0x4] ;  /* 0x00000406040b7981 */ /* 0x000ee2000c1e1900 */
[----:B--2---:R-:W-:-:S04]  /*0bb0*/  IADD3 R8, P1, PT, R16, UR4, RZ ;  /* 0x0000000410087c10 */ /* 0x004fc8000ff3e0ff */
[----:B------:R-:W-:Y:S02]  /*0bc0*/  IADD3.X R9, PT, PT, R14, UR5, RZ, P1, !PT ;  /* 0x000000050e097c10 */ /* 0x000fe40008ffe4ff */
[----:B---3--:R-:W-:-:S05]  /*0bd0*/  IADD3 R11, PT, PT, R10, R11, RZ ;  /* 0x0000000b0a0b7210 */ /* 0x008fca0007ffe0ff */
[----:B------:R2:W-:Y:S04]  /*0be0*/  STG.E desc[UR6][R8.64+0x4], R11 ;  /* 0x0000040b08007986 */ /* 0x0005e8000c101906 */
[----:B------:R-:W3:Y:S04]  /*0bf0*/  LDG.E R10, desc[UR6][R6.64+0x8] ;  /* 0x00000806060a7981 */ /* 0x000ee8000c1e1900 */
[----:B------:R-:W3:Y:S02]  /*0c00*/  LDG.E R17, desc[UR6][R4.64+0x8] ;  /* 0x0000080604117981 */ /* 0x000ee4000c1e1900 */
[----:B---3--:R-:W-:-:S05]  /*0c10*/  IMAD.IADD R17, R10, 0x1, R17 ;  /* 0x000000010a117824 */ /* 0x008fca00078e0211 */
[----:B------:R2:W-:Y:S04]  /*0c20*/  STG.E desc[UR6][R8.64+0x8], R17 ;  /* 0x0000081108007986 */ /* 0x0005e8000c101906 */
[----:B------:R-:W3:Y:S04]  /*0c30*/  LDG.E R10, desc[UR6][R6.64+0xc] ;  /* 0x00000c06060a7981 */ /* 0x000ee8000c1e1900 */
[----:B0-----:R-:W3:Y:S01]  /*0c40*/  LDG.E R13, desc[UR6][R4.64+0xc] ;  /* 0x00000c06040d7981 */ /* 0x001ee2000c1e1900 */
[----:B------:R-:W-:Y:S01]  /*0c50*/  IADD3 R3, PT, PT, R3, 0x4, RZ ;  /* 0x0000000403037810 */ /* 0x000fe20007ffe0ff */
[----:B---3--:R-:W-:-:S05]  /*0c60*/  IMAD.IADD R13, R10, 0x1, R13 ;  /* 0x000000010a0d7824 */ /* 0x008fca00078e020d */
[----:B------:R2:W-:Y:S02]  /*0c70*/  STG.E desc[UR6][R8.64+0xc], R13 ;  /* 0x00000c0d08007986 */ /* 0x0005e4000c101906 */
.L_x_3:
[----:B------:R-:W-:Y:S05]  /*0c80*/  @!P0 EXIT ;  /* 0x000000000000894d */ /* 0x000fea0003800000 */
[----:B------:R-:W0:Y:S01]  /*0c90*/  LDC.64 R4, c[0x0][0x390] ;  /* 0x0000e400ff047b82 */ /* 0x000e220000000a00 */
[----:B------:R-:W-:Y:S02]  /*0ca0*/  IMAD.IADD R3, R0, 0x1, R3 ;  /* 0x0000000100037824 */ /* 0x000fe400078e0203 */
[----:B------:R-:W-:-:S05]  /*0cb0*/  IMAD.MOV R0, RZ, RZ, -R2 ;  /* 0x000000ffff007224 */ /* 0x000fca00078e0a02 */
[----:B------:R-:W4:Y:S08]  /*0cc0*/  LDC.64 R6, c[0x0][0x388] ;  /* 0x0000e200ff067b82 */ /* 0x000f300000000a00 */
[----:B-123--:R-:W1:Y:S01]  /*0cd0*/  LDC.64 R8, c[0x0][0x380] ;  /* 0x0000e000ff087b82 */ /* 0x00ee620000000a00 */
[----:B0-----:R-:W-:-:S04]  /*0ce0*/  IMAD.WIDE.U32 R4, R3, 0x4, R4 ;  /* 0x0000000403047825 */ /* 0x001fc800078e0004 */
[----:B------:R-:W-:Y:S01]  /*0cf0*/  IMAD.MOV.U32 R10, RZ, RZ, R4 ;  /* 0x000000ffff0a7224 */ /* 0x000fe200078e0004 */
[----:B------:R-:W-:Y:S01]  /*0d00*/  MOV R13, R5 ;  /* 0x00000005000d7202 */ /* 0x000fe20000000f00 */
[----:B----4-:R-:W-:-:S04]  /*0d10*/  IMAD.WIDE.U32 R6, R3, 0x4, R6 ;  /* 0x0000000403067825 */ /* 0x010fc800078e0006 */
[----:B------:R-:W-:Y:S02]  /*0d20*/  IMAD.MOV.U32 R11, RZ, RZ, R7 ;  /* 0x000000ffff0b7224 */ /* 0x000fe400078e0007 */
[----:B-1----:R-:W-:-:S07]  /*0d30*/  IMAD.WIDE.U32 R8, R3, 0x4, R8 ;  /* 0x0000000403087825 */ /* 0x002fce00078e0008 */
.L_x_4:
[----:B0-----:R-:W-:Y:S01]  /*0d40*/  MOV R2, R8 ;  /* 0x0000000800027202 */ /* 0x001fe20000000f00 */
[----:B------:R-:W-:Y:S01]  /*0d50*/  IMAD.MOV.U32 R3, RZ, RZ, R9 ;  /* 0x000000ffff037224 */ /* 0x000fe200078e0009 */
[----:B------:R-:W-:Y:S01]  /*0d60*/  MOV R5, R11 ;  /* 0x0000000b00057202 */ /* 0x000fe20000000f00 */
[----:B------:R-:W-:-:S03]  /*0d70*/  IMAD.MOV.U32 R4, RZ, RZ, R6 ;  /* 0x000000ffff047224 */ /* 0x000fc600078e0006 */
[----:B------:R0:W2:Y:S04]  /*0d80*/  LDG.E R2, desc[UR6][R2.64] ;  /* 0x0000000602027981 */ /* 0x0000a8000c1e1900 */
[----:B------:R-:W2:Y:S01]  /*0d90*/  LDG.E R5, desc[UR6][R4.64] ;  /* 0x0000000604057981 */ /* 0x000ea2000c1e1900 */
[----:B------:R-:W-:Y:S01]  /*0da0*/  VIADD R0, R0, 0x1 ;  /* 0x0000000100007836 */ /* 0x000fe20000000000 */
[----:B------:R-:W-:Y:S02]  /*0db0*/  IADD3 R8, P3, PT, R8, 0x4, RZ ;  /* 0x0000000408087810 */ /* 0x000fe40007f7e0ff */
[----:B------:R-:W-:Y:S02]  /*0dc0*/  IADD3 R6, P2, PT, R6, 0x4, RZ ;  /* 0x0000000406067810 */ /* 0x000fe40007f5e0ff */
[----:B------:R-:W-:Y:S01]  /*0dd0*/  ISETP.NE.AND P0, PT, R0, RZ, PT ;  /* 0x000000ff0000720c */ /* 0x000fe20003f05270 */
[----:B------:R-:W-:Y:S01]  /*0de0*/  IMAD.X R9, RZ, RZ, R9, P3 ;  /* 0x000000ffff097224 */ /* 0x000fe200018e0609 */
[----:B0-----:R-:W-:-:S02]  /*0df0*/  MOV R3, R13 ;  /* 0x0000000d00037202 */ /* 0x001fc40000000f00 */
[----:B------:R-:W-:Y:S01]  /*0e00*/  IADD3.X R11, PT, PT, RZ, R11, RZ, P2, !PT ;  /* 0x0000000bff0b7210 */ /* 0x000fe200017fe4ff */
[----:B--2---:R-:W-:Y:S02]  /*0e10*/  IMAD.IADD R7, R2, 0x1, R5 ;  /* 0x0000000102077824 */ /* 0x004fe400078e0205 */
[----:B------:R-:W-:Y:S01]  /*0e20*/  IMAD.MOV.U32 R2, RZ, RZ, R10 ;  /* 0x000000ffff027224 */ /* 0x000fe200078e000a */
[----:B------:R-:W-:-:S04]  /*0e30*/  IADD3 R10, P1, PT, R10, 0x4, RZ ;  /* 0x000000040a0a7810 */ /* 0x000fc80007f3e0ff */
[----:B------:R0:W-:Y:S01]  /*0e40*/  STG.E desc[UR6][R2.64], R7 ;  /* 0x0000000702007986 */ /* 0x0001e2000c101906 */
[----:B------:R-:W-:Y:S01]  /*0e50*/  IMAD.X R13, RZ, RZ, R13, P1 ;  /* 0x000000ffff0d7224 */ /* 0x000fe200008e060d */
[----:B------:R-:W-:Y:S07]  /*0e60*/  @P0 BRA `(.L_x_4) ;  /* 0xfffffffc00b40947 */ /* 0x000fee000383ffff */
[----:B------:R-:W-:Y:S05]  /*0e70*/  EXIT ;  /* 0x000000000000794d */ /* 0x000fea0003800000 */
.L_x_5:
[----:B------:R-:W-:-:S00]  /*0e80*/  BRA `(.L_x_5) ;  /* 0xfffffffc00fc7947 */ /* 0x000fc0000383ffff */
[----:B------:R-:W-:-:S00]  /*0e90*/  NOP ;  /* 0x0000000000007918 */ /* 0x000fc00000000000 */
        /* <DEDUP_REMOVED lines=14> */
.L_x_6:


//--------------------- .nv.shared.reserved.0     --------------------------
	.section	.nv.shared.reserved.0,"aw",@nobits
	.weak		__nv_reservedSMEM_offset_0_alias
	.size		__nv_reservedSMEM_offset_0_alias, 0, 64
	.other		__nv_reservedSMEM_offset_0_alias,@"STO_CUDA_RESERVED_SHARED STV_DEFAULT"
__nv_reservedSMEM_offset_0_alias:
	.zero		0
	.zero		64


//--------------------- .nv.constant0._Z12matrixAddColPiS_S_i --------------------------
	.section	.nv.constant0._Z12matrixAddColPiS_S_i,"a",@progbits
	.sectionflags	@""
	.align	4
.nv.constant0._Z12matrixAddColPiS_S_i:
	.zero		924


//--------------------- SYMBOLS --------------------------

	.type		.nv.reservedSmem.offset0,@object
	.size		.nv.reservedSmem.offset0,0x4
